	.headerflags	@"EF_CUDA_TEXMODE_UNIFIED EF_CUDA_64BIT_ADDRESS EF_CUDA_ACCELERATORS EF_CUDA_SM90 EF_CUDA_VIRTUAL_SM(EF_CUDA_SM90)"
	.elftype	@"ET_EXEC"


//--------------------- .nv.info                  --------------------------
	.section	.nv.info,"",@"SHT_CUDA_INFO"
	.align	4


	//----- nvinfo : EIATTR_REGCOUNT
	.align		4
        /*0000*/ 	.byte	0x04, 0x2f
        /*0002*/ 	.short	(.L_3 - .L_2)
	.align		4
.L_2:
        /*0004*/ 	.word	index@(triton_poi_fused__native_batch_norm_legit_no_training_relu_4)
        /*0008*/ 	.word	0x00000010


	//----- nvinfo : EIATTR_MIN_STACK_SIZE
	.align		4
.L_3:
        /*000c*/ 	.byte	0x04, 0x12
        /*000e*/ 	.short	(.L_5 - .L_4)
	.align		4
.L_4:
        /*0010*/ 	.word	index@(triton_poi_fused__native_batch_norm_legit_no_training_relu_4)
        /*0014*/ 	.word	0x00000000


	//----- nvinfo : EIATTR_FRAME_SIZE
	.align		4
.L_5:
        /*0018*/ 	.byte	0x04, 0x11
        /*001a*/ 	.short	(.L_7 - .L_6)
	.align		4
.L_6:
        /*001c*/ 	.word	index@(triton_poi_fused__native_batch_norm_legit_no_training_relu_4)
        /*0020*/ 	.word	0x00000000


	//----- nvinfo : EIATTR_MIN_STACK_SIZE
	.align		4
.L_7:
        /*0024*/ 	.byte	0x04, 0x12
        /*0026*/ 	.short	(.L_9 - .L_8)
	.align		4
.L_8:
        /*0028*/ 	.word	index@(triton_poi_fused__native_batch_norm_legit_no_training_relu_4)
        /*002c*/ 	.word	0x00000000
.L_9:


//--------------------- .nv.info.triton_poi_fused__native_batch_norm_legit_no_training_relu_4 --------------------------
	.section	.nv.info.triton_poi_fused__native_batch_norm_legit_no_training_relu_4,"",@"SHT_CUDA_INFO"
	.sectionflags	@""
	.align	4


	//----- nvinfo : EIATTR_CUDA_API_VERSION
	.align		4
        /*0000*/ 	.byte	0x04, 0x37
        /*0002*/ 	.short	(.L_11 - .L_10)
.L_10:
        /*0004*/ 	.word	0x0000007c


	//----- nvinfo : EIATTR_KPARAM_INFO
	.align		4
.L_11:
        /*0008*/ 	.byte	0x04, 0x17
        /*000a*/ 	.short	(.L_13 - .L_12)
.L_12:
        /*000c*/ 	.word	0x00000000
        /*0010*/ 	.short	0x0006
        /*0012*/ 	.short	0x0030
        /*0014*/ 	.byte	0x00, 0xf0, 0x11, 0x00


	//----- nvinfo : EIATTR_KPARAM_INFO
	.align		4
.L_13:
        /*0018*/ 	.byte	0x04, 0x17
        /*001a*/ 	.short	(.L_15 - .L_14)
.L_14:
        /*001c*/ 	.word	0x00000000
        /*0020*/ 	.short	0x0005
        /*0022*/ 	.short	0x0028
        /*0024*/ 	.byte	0x00, 0xf4, 0x21, 0x00


	//----- nvinfo : EIATTR_KPARAM_INFO
	.align		4
.L_15:
        /*0028*/ 	.byte	0x04, 0x17
        /*002a*/ 	.short	(.L_17 - .L_16)
.L_16:
        /*002c*/ 	.word	0x00000000
        /*0030*/ 	.short	0x0004
        /*0032*/ 	.short	0x0020
        /*0034*/ 	.byte	0x00, 0xf4, 0x21, 0x00


	//----- nvinfo : EIATTR_KPARAM_INFO
	.align		4
.L_17:
        /*0038*/ 	.byte	0x04, 0x17
        /*003a*/ 	.short	(.L_19 - .L_18)
.L_18:
        /*003c*/ 	.word	0x00000000
        /*0040*/ 	.short	0x0003
        /*0042*/ 	.short	0x0018
        /*0044*/ 	.byte	0x00, 0xf4, 0x21, 0x00


	//----- nvinfo : EIATTR_KPARAM_INFO
	.align		4
.L_19:
        /*0048*/ 	.byte	0x04, 0x17
        /*004a*/ 	.short	(.L_21 - .L_20)
.L_20:
        /*004c*/ 	.word	0x00000000
        /*0050*/ 	.short	0x0002
        /*0052*/ 	.short	0x0010
        /*0054*/ 	.byte	0x00, 0xf4, 0x21, 0x00


	//----- nvinfo : EIATTR_KPARAM_INFO
	.align		4
.L_21:
        /*0058*/ 	.byte	0x04, 0x17
        /*005a*/ 	.short	(.L_23 - .L_22)
.L_22:
        /*005c*/ 	.word	0x00000000
        /*0060*/ 	.short	0x0001
        /*0062*/ 	.short	0x0008
        /*0064*/ 	.byte	0x00, 0xf4, 0x21, 0x00


	//----- nvinfo : EIATTR_KPARAM_INFO
	.align		4
.L_23:
        /*0068*/ 	.byte	0x04, 0x17
        /*006a*/ 	.short	(.L_25 - .L_24)
.L_24:
        /*006c*/ 	.word	0x00000000
        /*0070*/ 	.short	0x0000
        /*0072*/ 	.short	0x0000
        /*0074*/ 	.byte	0x00, 0xf4, 0x21, 0x00


	//----- nvinfo : EIATTR_SPARSE_MMA_MASK
	.align		4
.L_25:
        /*0078*/ 	.byte	0x03, 0x50
        /*007a*/ 	.short	0x0000


	//----- nvinfo : EIATTR_MAXREG_COUNT
	.align		4
        /*007c*/ 	.byte	0x03, 0x1b
        /*007e*/ 	.short	0x00ff


	//----- nvinfo : EIATTR_EXIT_INSTR_OFFSETS
	.align		4
        /*0080*/ 	.byte	0x04, 0x1c
        /*0082*/ 	.short	(.L_27 - .L_26)


	//   ....[0]....
.L_26:
        /*0084*/ 	.word	0x000002d0


	//----- nvinfo : EIATTR_REQNTID
	.align		4
.L_27:
        /*0088*/ 	.byte	0x04, 0x10
        /*008a*/ 	.short	(.L_29 - .L_28)
.L_28:
        /*008c*/ 	.word	0x00000080
        /*0090*/ 	.word	0x00000001
        /*0094*/ 	.word	0x00000001


	//----- nvinfo : EIATTR_CBANK_PARAM_SIZE
	.align		4
.L_29:
        /*0098*/ 	.byte	0x03, 0x19
        /*009a*/ 	.short	0x0034


	//----- nvinfo : EIATTR_PARAM_CBANK
	.align		4
        /*009c*/ 	.byte	0x04, 0x0a
        /*009e*/ 	.short	(.L_31 - .L_30)
	.align		4
.L_30:
        /*00a0*/ 	.word	index@(.nv.constant0.triton_poi_fused__native_batch_norm_legit_no_training_relu_4)
        /*00a4*/ 	.short	0x0210
        /*00a6*/ 	.short	0x0034


	//----- nvinfo : EIATTR_SW_WAR
	.align		4
.L_31:
        /*00a8*/ 	.byte	0x04, 0x36
        /*00aa*/ 	.short	(.L_33 - .L_32)
.L_32:
        /*00ac*/ 	.word	0x00000008
.L_33:


//--------------------- .nv.callgraph             --------------------------
	.section	.nv.callgraph,"",@"SHT_CUDA_CALLGRAPH"
	.align	4
	.sectionentsize	8
	.align		4
        /*0000*/ 	.word	0x00000000
	.align		4
        /*0004*/ 	.word	0xffffffff
	.align		4
        /*0008*/ 	.word	0x00000000
	.align		4
        /*000c*/ 	.word	0xfffffffe
	.align		4
        /*0010*/ 	.word	0x00000000
	.align		4
        /*0014*/ 	.word	0xfffffffd
	.align		4
        /*0018*/ 	.word	0x00000000
	.align		4
        /*001c*/ 	.word	0xfffffffc


//--------------------- .nv.constant4             --------------------------
	.section	.nv.constant4,"a",@progbits
	.align	8
	.align		8
.nv.constant4:
        /*0000*/ 	.dword	_$_str
	.align		8
        /*0008*/ 	.dword	_$_str_$_2


//--------------------- .text.triton_poi_fused__native_batch_norm_legit_no_training_relu_4 --------------------------
	.section	.text.triton_poi_fused__native_batch_norm_legit_no_training_relu_4,"ax",@progbits
	.align	128
        .global         triton_poi_fused__native_batch_norm_legit_no_training_relu_4
        .type           triton_poi_fused__native_batch_norm_legit_no_training_relu_4,@function
        .size           triton_poi_fused__native_batch_norm_legit_no_training_relu_4,(.L_x_1 - triton_poi_fused__native_batch_norm_legit_no_training_relu_4)
        .other          triton_poi_fused__native_batch_norm_legit_no_training_relu_4,@"STO_CUDA_ENTRY STV_DEFAULT"
triton_poi_fused__native_batch_norm_legit_no_training_relu_4:
.text.triton_poi_fused__native_batch_norm_legit_no_training_relu_4:
[----:B------:R-:W-:Y:S01]  /*0000*/  LDC R1, c[0x0][0x28] ;  /* 0x00000a00ff017b82 */ /* 0x000fe20000000800 */
[----:B------:R-:W1:Y:S07]  /*0010*/  S2R R0, SR_TID.X ;  /* 0x0000000000007919 */ /* 0x000e6e0000002100 */
[----:B------:R-:W2:Y:S01]  /*0020*/  LDC.64 R6, c[0x0][0x220] ;  /* 0x00008800ff067b82 */ /* 0x000ea20000000a00 */
[----:B------:R-:W-:Y:S01]  /*0030*/  ULDC.64 UR4, c[0x0][0x208] ;  /* 0x0000820000047ab9 */ /* 0x000fe20000000a00 */
[----:B------:R-:W3:Y:S06]  /*0040*/  S2R R3, SR_CTAID.X ;  /* 0x0000000000037919 */ /* 0x000eec0000002500 */
[----:B------:R-:W4:Y:S08]  /*0050*/  LDC.64 R4, c[0x0][0x218] ;  /* 0x00008600ff047b82 */ /* 0x000f300000000a00 */
[----:B------:R-:W5:Y:S08]  /*0060*/  LDC.64 R8, c[0x0][0x228] ;  /* 0x00008a00ff087b82 */ /* 0x000f700000000a00 */
[----:B------:R-:W5:Y:S01]  /*0070*/  LDC.64 R10, c[0x0][0x230] ;  /* 0x00008c00ff0a7b82 */ /* 0x000f620000000a00 */
[----:B-1----:R-:W-:-:S02]  /*0080*/  LOP3.LUT R0, R0, 0x7f, RZ, 0xc0, !PT ;  /* 0x0000007f00007812 */ /* 0x002fc400078ec0ff */
[----:B---3--:R-:W-:Y:S02]  /*0090*/  SHF.R.S32.HI R2, RZ, 0x18, R3 ;  /* 0x00000018ff027819 */ /* 0x008fe40000011403 */
[----:B------:R-:W-:Y:S02]  /*00a0*/  LEA R0, R3, R0, 0x7 ;  /* 0x0000000003007211 */ /* 0x000fe400078e38ff */
[----:B------:R-:W-:-:S04]  /*00b0*/  SGXT R3, R2, 0x1 ;  /* 0x000000010203781a */ /* 0x000fc80000000200 */
[----:B------:R-:W-:-:S04]  /*00c0*/  LEA.HI R3, R3, R0, RZ, 0x6 ;  /* 0x0000000003037211 */ /* 0x000fc800078f30ff */
[----:B------:R-:W-:-:S04]  /*00d0*/  LOP3.LUT R3, R3, 0xffffffc0, RZ, 0xc0, !PT ;  /* 0xffffffc003037812 */ /* 0x000fc800078ec0ff */
[----:B------:R-:W-:Y:S02]  /*00e0*/  IADD3 R13, R0, -R3, RZ ;  /* 0x80000003000d7210 */ /* 0x000fe40007ffe0ff */
[----:B------:R-:W1:Y:S03]  /*00f0*/  LDC.64 R2, c[0x0][0x210] ;  /* 0x00008400ff027b82 */ /* 0x000e660000000a00 */
[----:B--2---:R-:W-:-:S06]  /*0100*/  IMAD.WIDE R6, R13, 0x4, R6 ;  /* 0x000000040d067825 */ /* 0x004fcc00078e0206 */
[----:B------:R-:W2:Y:S01]  /*0110*/  LDG.E.EL R6, desc[UR4][R6.64] ;  /* 0x0000000406067981 */ /* 0x000ea2000c2e1900 */
[----:B----4-:R-:W-:-:S04]  /*0120*/  IMAD.WIDE R4, R13, 0x4, R4 ;  /* 0x000000040d047825 */ /* 0x010fc800078e0204 */
[C---:B-----5:R-:W-:Y:S02]  /*0130*/  IMAD.WIDE R8, R13.reuse, 0x4, R8 ;  /* 0x000000040d087825 */ /* 0x060fe400078e0208 */
[----:B------:R3:W4:Y:S02]  /*0140*/  LDG.E.EL R5, desc[UR4][R4.64] ;  /* 0x0000000404057981 */ /* 0x000724000c2e1900 */
[----:B0-----:R-:W-:Y:S02]  /*0150*/  IMAD.WIDE R10, R13, 0x4, R10 ;  /* 0x000000040d0a7825 */ /* 0x001fe400078e020a */
[----:B------:R-:W5:Y:S02]  /*0160*/  LDG.E.EL R8, desc[UR4][R8.64] ;  /* 0x0000000408087981 */ /* 0x000f64000c2e1900 */
[C---:B-1----:R-:W-:Y:S02]  /*0170*/  IMAD.WIDE R2, R0.reuse, 0x4, R2 ;  /* 0x0000000400027825 */ /* 0x042fe400078e0202 */
[----:B------:R-:W5:Y:S04]  /*0180*/  LDG.E.EL R11, desc[UR4][R10.64] ;  /* 0x000000040a0b7981 */ /* 0x000f68000c2e1900 */
[----:B------:R0:W4:Y:S01]  /*0190*/  LDG.E R12, desc[UR4][R2.64] ;  /* 0x00000004020c7981 */ /* 0x000122000c1e1900 */
[----:B---3--:R-:W-:Y:S01]  /*01a0*/  HFMA2.MMA R4, -RZ, RZ, 1.625, 0 ;  /* 0x3e800000ff047435 */ /* 0x008fe200000001ff */
[----:B0-----:R-:W0:Y:S02]  /*01b0*/  LDC.64 R2, c[0x0][0x238] ;  /* 0x00008e00ff027b82 */ /* 0x001e240000000a00 */
[----:B0-----:R-:W-:-:S04]  /*01c0*/  IMAD.WIDE R2, R0, 0x4, R2 ;  /* 0x0000000400027825 */ /* 0x001fc800078e0202 */
[----:B--2---:R-:W-:-:S04]  /*01d0*/  FADD R6, R6, 9.9999997473787516356e-06 ;  /* 0x3727c5ac06067421 */ /* 0x004fc80000000000 */
[----:B------:R-:W0:Y:S02]  /*01e0*/  MUFU.SQRT R7, R6 ;  /* 0x0000000600077308 */ /* 0x000e240000002000 */
[C---:B0-----:R-:W-:Y:S02]  /*01f0*/  FSETP.GT.AND P0, PT, R7.reuse, 8.50705917302346158658e+37, PT ;  /* 0x7e8000000700780b */ /* 0x041fe40003f04000 */
[----:B------:R-:W-:-:S11]  /*0200*/  FSETP.GEU.AND P1, PT, R7, 1.175494350822287508e-38, PT ;  /* 0x008000000700780b */ /* 0x000fd60003f2e000 */
[----:B------:R-:W-:-:S04]  /*0210*/  @P0 FMUL R7, R7, 0.25 ;  /* 0x3e80000007070820 */ /* 0x000fc80000400000 */
[----:B------:R-:W-:-:S06]  /*0220*/  @!P1 FMUL R7, R7, 16777216 ;  /* 0x4b80000007079820 */ /* 0x000fcc0000400000 */
[----:B------:R-:W0:Y:S01]  /*0230*/  MUFU.RCP R7, R7 ;  /* 0x0000000700077308 */ /* 0x000e220000001000 */
[----:B------:R-:W-:Y:S01]  /*0240*/  FSEL R4, R4, 1, P0 ;  /* 0x3f80000004047808 */ /* 0x000fe20000000000 */
[----:B----4-:R-:W-:-:S04]  /*0250*/  FADD R5, R12, -R5 ;  /* 0x800000050c057221 */ /* 0x010fc80000000000 */
[----:B------:R-:W-:-:S04]  /*0260*/  @!P1 FMUL R4, R4, 16777216 ;  /* 0x4b80000004049820 */ /* 0x000fc80000400000 */
[----:B0-----:R-:W-:-:S04]  /*0270*/  FMUL R4, R7, R4 ;  /* 0x0000000407047220 */ /* 0x001fc80000400000 */
[----:B------:R-:W-:-:S04]  /*0280*/  FMUL R4, R5, R4 ;  /* 0x0000000405047220 */ /* 0x000fc80000400000 */
[----:B-----5:R-:W-:-:S05]  /*0290*/  FFMA R4, R8, R4, R11 ;  /* 0x0000000408047223 */ /* 0x020fca000000000b */
[----:B------:R-:W-:-:S04]  /*02a0*/  FSETP.GEU.AND P0, PT, R4, RZ, PT ;  /* 0x000000ff0400720b */ /* 0x000fc80003f0e000 */
[----:B------:R-:W-:-:S05]  /*02b0*/  FSEL R5, R4, RZ, P0 ;  /* 0x000000ff04057208 */ /* 0x000fca0000000000 */
[----:B------:R-:W-:Y:S01]  /*02c0*/  STG.E desc[UR4][R2.64], R5 ;  /* 0x0000000502007986 */ /* 0x000fe2000c101904 */
[----:B------:R-:W-:Y:S05]  /*02d0*/  EXIT ;  /* 0x000000000000794d */ /* 0x000fea0003800000 */
.L_x_0:
[----:B------:R-:W-:-:S00]  /*02e0*/  BRA `(.L_x_0) ;  /* 0xfffffffc00fc7947 */ /* 0x000fc0000383ffff */
[----:B------:R-:W-:-:S00]  /*02f0*/  NOP ;  /* 0x0000000000007918 */ /* 0x000fc00000000000 */
        /* <DEDUP_REMOVED lines=8> */
.L_x_1:


//--------------------- .nv.global.init           --------------------------
	.section	.nv.global.init,"aw",@progbits
.nv.global.init:
	.type		_$_str,@object
	.size		_$_str,(_$_str_$_2 - _$_str)
_$_str:
        /*0000*/ 	.byte	0x5f, 0x5f, 0x43, 0x55, 0x44, 0x41, 0x5f, 0x46, 0x54, 0x5a, 0x00
	.type		_$_str_$_2,@object
	.size		_$_str_$_2,(.L_1 - _$_str_$_2)
_$_str_$_2:
        /*000b*/ 	.byte	0x5f, 0x5f, 0x43, 0x55, 0x44, 0x41, 0x5f, 0x50, 0x52, 0x45, 0x43, 0x5f, 0x53, 0x51, 0x52, 0x54
        /*001b*/ 	.byte	0x00
.L_1:


//--------------------- .nv.constant0.triton_poi_fused__native_batch_norm_legit_no_training_relu_4 --------------------------
	.section	.nv.constant0.triton_poi_fused__native_batch_norm_legit_no_training_relu_4,"a",@progbits
	.sectionflags	@""
	.align	4
.nv.constant0.triton_poi_fused__native_batch_norm_legit_no_training_relu_4:
	.zero		580
